//
// Generated by NVIDIA NVVM Compiler
//
// Compiler Build ID: CL-36424714
// Cuda compilation tools, release 13.0, V13.0.88
// Based on NVVM 20.0.0
//

.version 9.0
.target sm_100
.address_size 64

	// .globl	_Z11compositionPiS_S_
// _ZZ11compositionPiS_S_E2as has been demoted
// _ZZ11compositionPiS_S_E2bs has been demoted

.visible .entry _Z11compositionPiS_S_(
	.param .u64 .ptr .align 1 _Z11compositionPiS_S__param_0,
	.param .u64 .ptr .align 1 _Z11compositionPiS_S__param_1,
	.param .u64 .ptr .align 1 _Z11compositionPiS_S__param_2
)
{
	.reg .b32 	%r<52>;
	.reg .b64 	%rd<15>;
	// demoted variable
	.shared .align 4 .b8 _ZZ11compositionPiS_S_E2as[64];
	// demoted variable
	.shared .align 4 .b8 _ZZ11compositionPiS_S_E2bs[64];
	ld.param.u64 	%rd1, [_Z11compositionPiS_S__param_0];
	ld.param.u64 	%rd2, [_Z11compositionPiS_S__param_1];
	ld.param.u64 	%rd3, [_Z11compositionPiS_S__param_2];
	cvta.to.global.u64 	%rd4, %rd2;
	cvta.to.global.u64 	%rd5, %rd1;
	mov.u32 	%r1, %ctaid.y;
	shl.b32 	%r2, %r1, 5;
	mov.u32 	%r3, %ctaid.x;
	shl.b32 	%r4, %r3, 2;
	mov.u32 	%r5, %tid.y;
	shl.b32 	%r6, %r5, 3;
	mov.u32 	%r7, %tid.x;
	add.s32 	%r8, %r6, %r7;
	shl.b32 	%r9, %r5, 2;
	sub.s32 	%r10, %r8, %r9;
	shl.b32 	%r11, %r10, 2;
	mov.u32 	%r12, _ZZ11compositionPiS_S_E2as;
	add.s32 	%r13, %r12, %r11;
	mov.u32 	%r14, _ZZ11compositionPiS_S_E2bs;
	add.s32 	%r15, %r14, %r11;
	shl.b32 	%r16, %r5, 4;
	add.s32 	%r17, %r12, %r16;
	add.s32 	%r18, %r8, %r2;
	mul.wide.u32 	%rd6, %r18, 4;
	add.s64 	%rd7, %rd5, %rd6;
	ld.global.u32 	%r19, [%rd7];
	st.shared.u32 	[%r13], %r19;
	add.s32 	%r20, %r8, %r4;
	mul.wide.u32 	%rd8, %r20, 4;
	add.s64 	%rd9, %rd4, %rd8;
	ld.global.u32 	%r21, [%rd9];
	st.shared.u32 	[%r15], %r21;
	bar.sync 	0;
	ld.shared.u32 	%r22, [%r17];
	shl.b32 	%r23, %r7, 2;
	add.s32 	%r24, %r14, %r23;
	ld.shared.u32 	%r25, [%r24];
	mul.lo.s32 	%r26, %r25, %r22;
	ld.shared.u32 	%r27, [%r17+4];
	ld.shared.u32 	%r28, [%r24+16];
	mad.lo.s32 	%r29, %r28, %r27, %r26;
	ld.shared.u32 	%r30, [%r17+8];
	ld.shared.u32 	%r31, [%r24+32];
	mad.lo.s32 	%r32, %r31, %r30, %r29;
	ld.shared.u32 	%r33, [%r17+12];
	ld.shared.u32 	%r34, [%r24+48];
	mad.lo.s32 	%r35, %r34, %r33, %r32;
	bar.sync 	0;
	ld.global.u32 	%r36, [%rd7+16];
	st.shared.u32 	[%r13], %r36;
	add.s32 	%r37, %r20, 32;
	mul.wide.u32 	%rd10, %r37, 4;
	add.s64 	%rd11, %rd4, %rd10;
	ld.global.u32 	%r38, [%rd11];
	st.shared.u32 	[%r15], %r38;
	bar.sync 	0;
	ld.shared.u32 	%r39, [%r17];
	ld.shared.u32 	%r40, [%r24];
	mad.lo.s32 	%r41, %r40, %r39, %r35;
	ld.shared.u32 	%r42, [%r17+4];
	ld.shared.u32 	%r43, [%r24+16];
	mad.lo.s32 	%r44, %r43, %r42, %r41;
	ld.shared.u32 	%r45, [%r17+8];
	ld.shared.u32 	%r46, [%r24+32];
	mad.lo.s32 	%r47, %r46, %r45, %r44;
	ld.shared.u32 	%r48, [%r17+12];
	ld.shared.u32 	%r49, [%r24+48];
	mad.lo.s32 	%r50, %r49, %r48, %r47;
	bar.sync 	0;
	cvta.to.global.u64 	%rd12, %rd3;
	add.s32 	%r51, %r20, %r2;
	mul.wide.u32 	%rd13, %r51, 4;
	add.s64 	%rd14, %rd12, %rd13;
	st.global.u32 	[%rd14], %r50;
	ret;

}


// ===== COMPILED SASS (sm_100) =====

	.target	sm_100

	.elftype	@"ET_EXEC"


//--------------------- .note.nv.tkinfo           --------------------------
	.section	.note.nv.tkinfo,"",@"SHT_NOTE"
	.sectionflags	@"SHF_NOTE_NV_TKINFO"
	.tkinfo
        /*0018*/ 	.word	0x00000002
        /*0030*/ 	.string	""
        /*0030*/ 	.string	"ptxas"
        /*0030*/ 	.string	"Cuda compilation tools, release 13.0, V13.0.88"
        /*0030*/ 	.string	"Build cuda_13.0.r13.0/compiler.36424714_0"
        /*0030*/ 	.string	"-arch sm_100 -m 64 "



//--------------------- .note.nv.cuinfo           --------------------------
	.section	.note.nv.cuinfo,"",@"SHT_NOTE"
	.sectionflags	@"SHF_NOTE_NV_CUINFO"
        /*0018*/ 	.short	0x0002
        /*001a*/ 	.short	0x0064
        /*001c*/ 	.short	0x0082
	.zero		2


//--------------------- .nv.info                  --------------------------
	.section	.nv.info,"",@"SHT_CUDA_INFO"
	.align	4


	//----- nvinfo : EIATTR_REGCOUNT
	.align		4
        /*0000*/ 	.byte	0x04, 0x2f
        /*0002*/ 	.short	(.L_1 - .L_0)
	.align		4
.L_0:
        /*0004*/ 	.word	index@(_Z11compositionPiS_S_)
        /*0008*/ 	.word	0x0000001e


	//----- nvinfo : EIATTR_FRAME_SIZE
	.align		4
.L_1:
        /*000c*/ 	.byte	0x04, 0x11
        /*000e*/ 	.short	(.L_3 - .L_2)
	.align		4
.L_2:
        /*0010*/ 	.word	index@(_Z11compositionPiS_S_)
        /*0014*/ 	.word	0x00000000


	//----- nvinfo : EIATTR_MIN_STACK_SIZE
	.align		4
.L_3:
        /*0018*/ 	.byte	0x04, 0x12
        /*001a*/ 	.short	(.L_5 - .L_4)
	.align		4
.L_4:
        /*001c*/ 	.word	index@(_Z11compositionPiS_S_)
        /*0020*/ 	.word	0x00000000
.L_5:


//--------------------- .nv.compat                --------------------------
	.section	.nv.compat,"",@"SHT_CUDA_COMPAT_INFO"
	.align	4
        /*0000*/ 	.byte	0x02, 0x09, 0x00, 0x00, 0x02, 0x02, 0x01, 0x00, 0x02, 0x05, 0x05, 0x00, 0x03, 0x07, 0x01, 0x01
        /*0010*/ 	.byte	0x02, 0x03, 0x00, 0x00, 0x02, 0x06, 0x01, 0x00, 0x04, 0x0b, 0x08, 0x00, 0x09, 0x00, 0x00, 0x00
        /*0020*/ 	.byte	0x00, 0x00, 0x00, 0x00


//--------------------- .nv.info._Z11compositionPiS_S_ --------------------------
	.section	.nv.info._Z11compositionPiS_S_,"",@"SHT_CUDA_INFO"
	.sectionflags	@""
	.align	4


	//----- nvinfo : EIATTR_CUDA_API_VERSION
	.align		4
        /*0000*/ 	.byte	0x04, 0x37
        /*0002*/ 	.short	(.L_7 - .L_6)
.L_6:
        /*0004*/ 	.word	0x00000082


	//----- nvinfo : EIATTR_KPARAM_INFO
	.align		4
.L_7:
        /*0008*/ 	.byte	0x04, 0x17
        /*000a*/ 	.short	(.L_9 - .L_8)
.L_8:
        /*000c*/ 	.word	0x00000000
        /*0010*/ 	.short	0x0002
        /*0012*/ 	.short	0x0010
        /*0014*/ 	.byte	0x00, 0xf5, 0x21, 0x00


	//----- nvinfo : EIATTR_KPARAM_INFO
	.align		4
.L_9:
        /*0018*/ 	.byte	0x04, 0x17
        /*001a*/ 	.short	(.L_11 - .L_10)
.L_10:
        /*001c*/ 	.word	0x00000000
        /*0020*/ 	.short	0x0001
        /*0022*/ 	.short	0x0008
        /*0024*/ 	.byte	0x00, 0xf5, 0x21, 0x00


	//----- nvinfo : EIATTR_KPARAM_INFO
	.align		4
.L_11:
        /*0028*/ 	.byte	0x04, 0x17
        /*002a*/ 	.short	(.L_13 - .L_12)
.L_12:
        /*002c*/ 	.word	0x00000000
        /*0030*/ 	.short	0x0000
        /*0032*/ 	.short	0x0000
        /*0034*/ 	.byte	0x00, 0xf5, 0x21, 0x00


	//----- nvinfo : EIATTR_SPARSE_MMA_MASK
	.align		4
.L_13:
        /*0038*/ 	.byte	0x03, 0x50
        /*003a*/ 	.short	0x0000


	//----- nvinfo : EIATTR_MAXREG_COUNT
	.align		4
        /*003c*/ 	.byte	0x03, 0x1b
        /*003e*/ 	.short	0x00ff


	//----- nvinfo : EIATTR_NUM_BARRIERS
	.align		4
        /*0040*/ 	.byte	0x02, 0x4c
        /*0042*/ 	.byte	0x01
	.zero		1


	//----- nvinfo : EIATTR_MERCURY_ISA_VERSION
	.align		4
        /*0044*/ 	.byte	0x03, 0x5f
        /*0046*/ 	.short	0x0101


	//----- nvinfo : EIATTR_VRC_CTA_INIT_COUNT
	.align		4
        /*0048*/ 	.byte	0x02, 0x4a
	.zero		1
	.zero		1


	//----- nvinfo : EIATTR_EXIT_INSTR_OFFSETS
	.align		4
        /*004c*/ 	.byte	0x04, 0x1c
        /*004e*/ 	.short	(.L_15 - .L_14)


	//   ....[0]....
.L_14:
        /*0050*/ 	.word	0x000003b0


	//----- nvinfo : EIATTR_CBANK_PARAM_SIZE
	.align		4
.L_15:
        /*0054*/ 	.byte	0x03, 0x19
        /*0056*/ 	.short	0x0018


	//----- nvinfo : EIATTR_PARAM_CBANK
	.align		4
        /*0058*/ 	.byte	0x04, 0x0a
        /*005a*/ 	.short	(.L_17 - .L_16)
	.align		4
.L_16:
        /*005c*/ 	.word	index@(.nv.constant0._Z11compositionPiS_S_)
        /*0060*/ 	.short	0x0380
        /*0062*/ 	.short	0x0018


	//----- nvinfo : EIATTR_SW_WAR
	.align		4
.L_17:
        /*0064*/ 	.byte	0x04, 0x36
        /*0066*/ 	.short	(.L_19 - .L_18)
.L_18:
        /*0068*/ 	.word	0x00000008
.L_19:


//--------------------- .nv.callgraph             --------------------------
	.section	.nv.callgraph,"",@"SHT_CUDA_CALLGRAPH"
	.align	4
	.sectionentsize	8
	.align		4
        /*0000*/ 	.word	0x00000000
	.align		4
        /*0004*/ 	.word	0xffffffff
	.align		4
        /*0008*/ 	.word	0x00000000
	.align		4
        /*000c*/ 	.word	0xfffffffe
	.align		4
        /*0010*/ 	.word	0x00000000
	.align		4
        /*0014*/ 	.word	0xfffffffd
	.align		4
        /*0018*/ 	.word	0x00000000
	.align		4
        /*001c*/ 	.word	0xfffffffc


//--------------------- .text._Z11compositionPiS_S_ --------------------------
	.section	.text._Z11compositionPiS_S_,"ax",@progbits
	.align	128
        .global         _Z11compositionPiS_S_
        .type           _Z11compositionPiS_S_,@function
        .size           _Z11compositionPiS_S_,(.L_x_1 - _Z11compositionPiS_S_)
        .other          _Z11compositionPiS_S_,@"STO_CUDA_ENTRY STV_DEFAULT"
_Z11compositionPiS_S_:
.text._Z11compositionPiS_S_:
[----:B------:R-:W-:Y:S01]  /*0000*/  LDC R1, c[0x0][0x37c] ;  /* 0x0000df00ff017b82 */ /* 0x000fe20000000800 */
[----:B------:R-:W0:Y:S07]  /*0010*/  S2R R9, SR_TID.Y ;  /* 0x0000000000097919 */ /* 0x000e2e0000002200 */
[----:B------:R-:W1:Y:S01]  /*0020*/  LDC.64 R2, c[0x0][0x380] ;  /* 0x0000e000ff027b82 */ /* 0x000e620000000a00 */
[----:B------:R-:W2:Y:S01]  /*0030*/  LDCU.64 UR8, c[0x0][0x358] ;  /* 0x00006b00ff0877ac */ /* 0x000ea20008000a00 */
[----:B------:R-:W0:Y:S01]  /*0040*/  S2R R16, SR_TID.X ;  /* 0x0000000000107919 */ /* 0x000e220000002100 */
[----:B------:R-:W3:Y:S05]  /*0050*/  S2R R13, SR_CTAID.Y ;  /* 0x00000000000d7919 */ /* 0x000eea0000002600 */
[----:B------:R-:W4:Y:S01]  /*0060*/  LDC.64 R14, c[0x0][0x388] ;  /* 0x0000e200ff0e7b82 */ /* 0x000f220000000a00 */
[----:B------:R-:W5:Y:S01]  /*0070*/  S2R R7, SR_CTAID.X ;  /* 0x0000000000077919 */ /* 0x000f620000002500 */
[----:B0-----:R-:W-:-:S04]  /*0080*/  LEA R6, R9, R16, 0x3 ;  /* 0x0000001009067211 */ /* 0x001fc800078e18ff */
[-C--:B---3--:R-:W-:Y:S02]  /*0090*/  LEA R5, R13, R6.reuse, 0x5 ;  /* 0x000000060d057211 */ /* 0x088fe400078e28ff */
[----:B-----5:R-:W-:-:S03]  /*00a0*/  LEA R0, R7, R6, 0x2 ;  /* 0x0000000607007211 */ /* 0x020fc600078e10ff */
[----:B-1----:R-:W-:-:S04]  /*00b0*/  IMAD.WIDE.U32 R2, R5, 0x4, R2 ;  /* 0x0000000405027825 */ /* 0x002fc800078e0002 */
[C---:B----4-:R-:W-:Y:S01]  /*00c0*/  IMAD.WIDE.U32 R4, R0.reuse, 0x4, R14 ;  /* 0x0000000400047825 */ /* 0x050fe200078e000e */
[----:B--2---:R-:W2:Y:S04]  /*00d0*/  LDG.E R8, desc[UR8][R2.64] ;  /* 0x0000000802087981 */ /* 0x004ea8000c1e1900 */
[----:B------:R-:W3:Y:S01]  /*00e0*/  LDG.E R10, desc[UR8][R4.64] ;  /* 0x00000008040a7981 */ /* 0x000ee2000c1e1900 */
[----:B------:R-:W0:Y:S01]  /*00f0*/  S2UR UR6, SR_CgaCtaId ;  /* 0x00000000000679c3 */ /* 0x000e220000008800 */
[----:B------:R-:W-:Y:S01]  /*0100*/  UMOV UR4, 0x400 ;  /* 0x0000040000047882 */ /* 0x000fe20000000000 */
[----:B------:R-:W-:Y:S01]  /*0110*/  IMAD R6, R9, -0x4, R6 ;  /* 0xfffffffc09067824 */ /* 0x000fe200078e0206 */
[----:B------:R-:W-:Y:S01]  /*0120*/  UIADD3 UR5, UPT, UPT, UR4, 0x40, URZ ;  /* 0x0000004004057890 */ /* 0x000fe2000fffe0ff */
[----:B------:R-:W-:-:S05]  /*0130*/  IADD3 R7, PT, PT, R0, 0x20, RZ ;  /* 0x0000002000077810 */ /* 0x000fca0007ffe0ff */
[----:B------:R-:W-:Y:S01]  /*0140*/  IMAD.WIDE.U32 R14, R7, 0x4, R14 ;  /* 0x00000004070e7825 */ /* 0x000fe200078e000e */
[----:B0-----:R-:W-:Y:S02]  /*0150*/  ULEA UR4, UR6, UR4, 0x18 ;  /* 0x0000000406047291 */ /* 0x001fe4000f8ec0ff */
[----:B------:R-:W-:-:S04]  /*0160*/  ULEA UR5, UR6, UR5, 0x18 ;  /* 0x0000000506057291 */ /* 0x000fc8000f8ec0ff */
[C---:B------:R-:W-:Y:S02]  /*0170*/  LEA R19, R6.reuse, UR4, 0x2 ;  /* 0x0000000406137c11 */ /* 0x040fe4000f8e10ff */
[----:B------:R-:W-:Y:S02]  /*0180*/  LEA R21, R6, UR5, 0x2 ;  /* 0x0000000506157c11 */ /* 0x000fe4000f8e10ff */
[----:B------:R-:W-:Y:S02]  /*0190*/  LEA R16, R16, UR5, 0x2 ;  /* 0x0000000510107c11 */ /* 0x000fe4000f8e10ff */
[----:B------:R-:W-:Y:S01]  /*01a0*/  LEA R22, R9, UR4, 0x4 ;  /* 0x0000000409167c11 */ /* 0x000fe2000f8e20ff */
[----:B--2---:R-:W-:Y:S04]  /*01b0*/  STS [R19], R8 ;  /* 0x0000000813007388 */ /* 0x004fe80000000800 */
[----:B---3--:R-:W-:Y:S01]  /*01c0*/  STS [R21], R10 ;  /* 0x0000000a15007388 */ /* 0x008fe20000000800 */
[----:B------:R-:W-:Y:S06]  /*01d0*/  BAR.SYNC.DEFER_BLOCKING 0x0 ;  /* 0x0000000000007b1d */ /* 0x000fec0000010000 */
[----:B------:R-:W-:Y:S04]  /*01e0*/  LDS R23, [R16] ;  /* 0x0000000010177984 */ /* 0x000fe80000000800 */
[----:B------:R-:W-:Y:S04]  /*01f0*/  LDS R18, [R16+0x10] ;  /* 0x0000100010127984 */ /* 0x000fe80000000800 */
[----:B------:R-:W-:Y:S04]  /*0200*/  LDS R17, [R16+0x20] ;  /* 0x0000200010117984 */ /* 0x000fe80000000800 */
[----:B------:R-:W-:Y:S04]  /*0210*/  LDS R12, [R16+0x30] ;  /* 0x00003000100c7984 */ /* 0x000fe80000000800 */
[----:B------:R-:W0:Y:S01]  /*0220*/  LDS.128 R4, [R22] ;  /* 0x0000000016047984 */ /* 0x000e220000000c00 */
[----:B------:R-:W-:Y:S06]  /*0230*/  BAR.SYNC.DEFER_BLOCKING 0x0 ;  /* 0x0000000000007b1d */ /* 0x000fec0000010000 */
[----:B------:R1:W2:Y:S04]  /*0240*/  LDG.E R24, desc[UR8][R2.64+0x10] ;  /* 0x0000100802187981 */ /* 0x0002a8000c1e1900 */
[----:B------:R-:W3:Y:S01]  /*0250*/  LDG.E R14, desc[UR8][R14.64] ;  /* 0x000000080e0e7981 */ /* 0x000ee2000c1e1900 */
[----:B------:R-:W-:Y:S01]  /*0260*/  LEA R13, R13, R0, 0x5 ;  /* 0x000000000d0d7211 */ /* 0x000fe200078e28ff */
[----:B-1----:R-:W1:Y:S01]  /*0270*/  LDC.64 R2, c[0x0][0x390] ;  /* 0x0000e400ff027b82 */ /* 0x002e620000000a00 */
[----:B0-----:R-:W-:-:S04]  /*0280*/  IMAD R4, R4, R23, RZ ;  /* 0x0000001704047224 */ /* 0x001fc800078e02ff */
[----:B------:R-:W-:-:S04]  /*0290*/  IMAD R4, R18, R5, R4 ;  /* 0x0000000512047224 */ /* 0x000fc800078e0204 */
[----:B------:R-:W-:-:S04]  /*02a0*/  IMAD R4, R17, R6, R4 ;  /* 0x0000000611047224 */ /* 0x000fc800078e0204 */
[----:B------:R-:W-:Y:S02]  /*02b0*/  IMAD R7, R12, R7, R4 ;  /* 0x000000070c077224 */ /* 0x000fe400078e0204 */
[----:B-1----:R-:W-:Y:S01]  /*02c0*/  IMAD.WIDE.U32 R2, R13, 0x4, R2 ;  /* 0x000000040d027825 */ /* 0x002fe200078e0002 */
[----:B--2---:R-:W-:Y:S04]  /*02d0*/  STS [R19], R24 ;  /* 0x0000001813007388 */ /* 0x004fe80000000800 */
[----:B---3--:R-:W-:Y:S01]  /*02e0*/  STS [R21], R14 ;  /* 0x0000000e15007388 */ /* 0x008fe20000000800 */
[----:B------:R-:W-:Y:S06]  /*02f0*/  BAR.SYNC.DEFER_BLOCKING 0x0 ;  /* 0x0000000000007b1d */ /* 0x000fec0000010000 */
[----:B------:R-:W-:Y:S04]  /*0300*/  LDS R25, [R16] ;  /* 0x0000000010197984 */ /* 0x000fe80000000800 */
[----:B------:R-:W0:Y:S04]  /*0310*/  LDS.128 R8, [R22] ;  /* 0x0000000016087984 */ /* 0x000e280000000c00 */
[----:B------:R-:W1:Y:S04]  /*0320*/  LDS R26, [R16+0x10] ;  /* 0x00001000101a7984 */ /* 0x000e680000000800 */
[----:B------:R-:W2:Y:S04]  /*0330*/  LDS R27, [R16+0x20] ;  /* 0x00002000101b7984 */ /* 0x000ea80000000800 */
[----:B------:R-:W3:Y:S01]  /*0340*/  LDS R20, [R16+0x30] ;  /* 0x0000300010147984 */ /* 0x000ee20000000800 */
[----:B0-----:R-:W-:-:S04]  /*0350*/  IMAD R8, R8, R25, R7 ;  /* 0x0000001908087224 */ /* 0x001fc800078e0207 */
[----:B-1----:R-:W-:-:S04]  /*0360*/  IMAD R9, R26, R9, R8 ;  /* 0x000000091a097224 */ /* 0x002fc800078e0208 */
[----:B--2---:R-:W-:-:S04]  /*0370*/  IMAD R9, R27, R10, R9 ;  /* 0x0000000a1b097224 */ /* 0x004fc800078e0209 */
[----:B---3--:R-:W-:Y:S01]  /*0380*/  IMAD R9, R20, R11, R9 ;  /* 0x0000000b14097224 */ /* 0x008fe200078e0209 */
[----:B------:R-:W-:Y:S06]  /*0390*/  BAR.SYNC.DEFER_BLOCKING 0x0 ;  /* 0x0000000000007b1d */ /* 0x000fec0000010000 */
[----:B------:R-:W-:Y:S01]  /*03a0*/  STG.E desc[UR8][R2.64], R9 ;  /* 0x0000000902007986 */ /* 0x000fe2000c101908 */
[----:B------:R-:W-:Y:S05]  /*03b0*/  EXIT ;  /* 0x000000000000794d */ /* 0x000fea0003800000 */
.L_x_0:
[----:B------:R-:W-:-:S00]  /*03c0*/  BRA `(.L_x_0) ;  /* 0xfffffffc00fc7947 */ /* 0x000fc0000383ffff */
[----:B------:R-:W-:-:S00]  /*03d0*/  NOP ;  /* 0x0000000000007918 */ /* 0x000fc00000000000 */
        /* <DEDUP_REMOVED lines=10> */
.L_x_1:


//--------------------- .nv.shared._Z11compositionPiS_S_ --------------------------
	.section	.nv.shared._Z11compositionPiS_S_,"aw",@nobits
	.sectionflags	@""
	.align	4
.nv.shared._Z11compositionPiS_S_:
	.zero		1152


//--------------------- .nv.shared.reserved.0     --------------------------
	.section	.nv.shared.reserved.0,"aw",@nobits
	.weak		__nv_reservedSMEM_offset_0_alias
	.size		__nv_reservedSMEM_offset_0_alias, 0, 64
	.other		__nv_reservedSMEM_offset_0_alias,@"STO_CUDA_RESERVED_SHARED STV_DEFAULT"
__nv_reservedSMEM_offset_0_alias:
	.zero		0
	.zero		64


//--------------------- .nv.constant0._Z11compositionPiS_S_ --------------------------
	.section	.nv.constant0._Z11compositionPiS_S_,"a",@progbits
	.sectionflags	@""
	.align	4
.nv.constant0._Z11compositionPiS_S_:
	.zero		920


//--------------------- SYMBOLS --------------------------

	.type		.nv.reservedSmem.offset0,@object
	.size		.nv.reservedSmem.offset0,0x4
	.type		.nv.reservedSmem.cap,@object
	.size		.nv.reservedSmem.cap,0x4
